//
// Generated by NVIDIA NVVM Compiler
//
// Compiler Build ID: CL-36424714
// Cuda compilation tools, release 13.0, V13.0.88
// Based on NVVM 20.0.0
//

.version 9.0
.target sm_100
.address_size 64

	// .globl	_ZN3cub18CUB_300001_SM_10006detail11EmptyKernelIvEEvv
.global .align 1 .b8 _ZN34_INTERNAL_749c7df0_4_k_cu_0da159924cuda3std3__45__cpo5beginE[1];
.global .align 1 .b8 _ZN34_INTERNAL_749c7df0_4_k_cu_0da159924cuda3std3__45__cpo3endE[1];
.global .align 1 .b8 _ZN34_INTERNAL_749c7df0_4_k_cu_0da159924cuda3std3__45__cpo6cbeginE[1];
.global .align 1 .b8 _ZN34_INTERNAL_749c7df0_4_k_cu_0da159924cuda3std3__45__cpo4cendE[1];
.global .align 1 .b8 _ZN34_INTERNAL_749c7df0_4_k_cu_0da159924cuda3std3__45__cpo6rbeginE[1];
.global .align 1 .b8 _ZN34_INTERNAL_749c7df0_4_k_cu_0da159924cuda3std3__45__cpo4rendE[1];
.global .align 1 .b8 _ZN34_INTERNAL_749c7df0_4_k_cu_0da159924cuda3std3__45__cpo7crbeginE[1];
.global .align 1 .b8 _ZN34_INTERNAL_749c7df0_4_k_cu_0da159924cuda3std3__45__cpo5crendE[1];
.global .align 1 .b8 _ZN34_INTERNAL_749c7df0_4_k_cu_0da159924cuda3std3__436_GLOBAL__N__749c7df0_4_k_cu_0da159926ignoreE[1];
.global .align 1 .b8 _ZN34_INTERNAL_749c7df0_4_k_cu_0da159924cuda3std3__419piecewise_constructE[1];
.global .align 1 .b8 _ZN34_INTERNAL_749c7df0_4_k_cu_0da159924cuda3std3__48in_placeE[1];
.global .align 1 .b8 _ZN34_INTERNAL_749c7df0_4_k_cu_0da159924cuda3std3__420unreachable_sentinelE[1];
.global .align 1 .b8 _ZN34_INTERNAL_749c7df0_4_k_cu_0da159924cuda3std3__47nulloptE[1];
.global .align 1 .b8 _ZN34_INTERNAL_749c7df0_4_k_cu_0da159924cuda3std3__48unexpectE[1];
.global .align 1 .b8 _ZN34_INTERNAL_749c7df0_4_k_cu_0da159924cuda3std6ranges3__45__cpo4swapE[1];
.global .align 1 .b8 _ZN34_INTERNAL_749c7df0_4_k_cu_0da159924cuda3std6ranges3__45__cpo9iter_moveE[1];
.global .align 1 .b8 _ZN34_INTERNAL_749c7df0_4_k_cu_0da159924cuda3std6ranges3__45__cpo5beginE[1];
.global .align 1 .b8 _ZN34_INTERNAL_749c7df0_4_k_cu_0da159924cuda3std6ranges3__45__cpo3endE[1];
.global .align 1 .b8 _ZN34_INTERNAL_749c7df0_4_k_cu_0da159924cuda3std6ranges3__45__cpo6cbeginE[1];
.global .align 1 .b8 _ZN34_INTERNAL_749c7df0_4_k_cu_0da159924cuda3std6ranges3__45__cpo4cendE[1];
.global .align 1 .b8 _ZN34_INTERNAL_749c7df0_4_k_cu_0da159924cuda3std6ranges3__45__cpo7advanceE[1];
.global .align 1 .b8 _ZN34_INTERNAL_749c7df0_4_k_cu_0da159924cuda3std6ranges3__45__cpo9iter_swapE[1];
.global .align 1 .b8 _ZN34_INTERNAL_749c7df0_4_k_cu_0da159924cuda3std6ranges3__45__cpo4nextE[1];
.global .align 1 .b8 _ZN34_INTERNAL_749c7df0_4_k_cu_0da159924cuda3std6ranges3__45__cpo4prevE[1];
.global .align 1 .b8 _ZN34_INTERNAL_749c7df0_4_k_cu_0da159924cuda3std6ranges3__45__cpo4dataE[1];
.global .align 1 .b8 _ZN34_INTERNAL_749c7df0_4_k_cu_0da159924cuda3std6ranges3__45__cpo5cdataE[1];
.global .align 1 .b8 _ZN34_INTERNAL_749c7df0_4_k_cu_0da159924cuda3std6ranges3__45__cpo4sizeE[1];
.global .align 1 .b8 _ZN34_INTERNAL_749c7df0_4_k_cu_0da159924cuda3std6ranges3__45__cpo5ssizeE[1];
.global .align 1 .b8 _ZN34_INTERNAL_749c7df0_4_k_cu_0da159924cuda3std6ranges3__45__cpo8distanceE[1];
.global .align 1 .b8 _ZN34_INTERNAL_749c7df0_4_k_cu_0da159926thrust24THRUST_300001_SM_1000_NS8cuda_cub3parE[1];
.global .align 1 .b8 _ZN34_INTERNAL_749c7df0_4_k_cu_0da159926thrust24THRUST_300001_SM_1000_NS8cuda_cub10par_nosyncE[1];
.global .align 1 .b8 _ZN34_INTERNAL_749c7df0_4_k_cu_0da159926thrust24THRUST_300001_SM_1000_NS6system6detail10sequential3seqE[1];
.global .align 1 .b8 _ZN34_INTERNAL_749c7df0_4_k_cu_0da159926thrust24THRUST_300001_SM_1000_NS6system3cpp3parE[1];
.global .align 1 .b8 _ZN34_INTERNAL_749c7df0_4_k_cu_0da159926thrust24THRUST_300001_SM_1000_NS12placeholders2_1E[1];
.global .align 1 .b8 _ZN34_INTERNAL_749c7df0_4_k_cu_0da159926thrust24THRUST_300001_SM_1000_NS12placeholders2_2E[1];
.global .align 1 .b8 _ZN34_INTERNAL_749c7df0_4_k_cu_0da159926thrust24THRUST_300001_SM_1000_NS12placeholders2_3E[1];
.global .align 1 .b8 _ZN34_INTERNAL_749c7df0_4_k_cu_0da159926thrust24THRUST_300001_SM_1000_NS12placeholders2_4E[1];
.global .align 1 .b8 _ZN34_INTERNAL_749c7df0_4_k_cu_0da159926thrust24THRUST_300001_SM_1000_NS12placeholders2_5E[1];
.global .align 1 .b8 _ZN34_INTERNAL_749c7df0_4_k_cu_0da159926thrust24THRUST_300001_SM_1000_NS12placeholders2_6E[1];
.global .align 1 .b8 _ZN34_INTERNAL_749c7df0_4_k_cu_0da159926thrust24THRUST_300001_SM_1000_NS12placeholders2_7E[1];
.global .align 1 .b8 _ZN34_INTERNAL_749c7df0_4_k_cu_0da159926thrust24THRUST_300001_SM_1000_NS12placeholders2_8E[1];
.global .align 1 .b8 _ZN34_INTERNAL_749c7df0_4_k_cu_0da159926thrust24THRUST_300001_SM_1000_NS12placeholders2_9E[1];
.global .align 1 .b8 _ZN34_INTERNAL_749c7df0_4_k_cu_0da159926thrust24THRUST_300001_SM_1000_NS12placeholders3_10E[1];
.global .align 1 .b8 _ZN34_INTERNAL_749c7df0_4_k_cu_0da159926thrust24THRUST_300001_SM_1000_NS3seqE[1];
.global .align 1 .b8 _ZN34_INTERNAL_749c7df0_4_k_cu_0da159926thrust24THRUST_300001_SM_1000_NS6deviceE[1];

.visible .entry _ZN3cub18CUB_300001_SM_10006detail11EmptyKernelIvEEvv()
{


	ret;

}
	// .globl	_ZN3cub18CUB_300001_SM_10006detail8for_each13static_kernelINS2_12policy_hub_t12policy_500_tEmNS2_12op_wrapper_tIm11add_functorN6thrust24THRUST_300001_SM_1000_NS6detail15normal_iteratorINS9_10device_ptrIiEEEEEEEEvT0_T1_
.visible .entry _ZN3cub18CUB_300001_SM_10006detail8for_each13static_kernelINS2_12policy_hub_t12policy_500_tEmNS2_12op_wrapper_tIm11add_functorN6thrust24THRUST_300001_SM_1000_NS6detail15normal_iteratorINS9_10device_ptrIiEEEEEEEEvT0_T1_(
	.param .u64 _ZN3cub18CUB_300001_SM_10006detail8for_each13static_kernelINS2_12policy_hub_t12policy_500_tEmNS2_12op_wrapper_tIm11add_functorN6thrust24THRUST_300001_SM_1000_NS6detail15normal_iteratorINS9_10device_ptrIiEEEEEEEEvT0_T1__param_0,
	.param .align 8 .b8 _ZN3cub18CUB_300001_SM_10006detail8for_each13static_kernelINS2_12policy_hub_t12policy_500_tEmNS2_12op_wrapper_tIm11add_functorN6thrust24THRUST_300001_SM_1000_NS6detail15normal_iteratorINS9_10device_ptrIiEEEEEEEEvT0_T1__param_1[16]
)
.maxntid 256
{
	.reg .pred 	%p<4>;
	.reg .b16 	%rs<9>;
	.reg .b32 	%r<23>;
	.reg .b64 	%rd<16>;

	ld.param.u64 	%rd4, [_ZN3cub18CUB_300001_SM_10006detail8for_each13static_kernelINS2_12policy_hub_t12policy_500_tEmNS2_12op_wrapper_tIm11add_functorN6thrust24THRUST_300001_SM_1000_NS6detail15normal_iteratorINS9_10device_ptrIiEEEEEEEEvT0_T1__param_1];
	ld.param.u64 	%rd5, [_ZN3cub18CUB_300001_SM_10006detail8for_each13static_kernelINS2_12policy_hub_t12policy_500_tEmNS2_12op_wrapper_tIm11add_functorN6thrust24THRUST_300001_SM_1000_NS6detail15normal_iteratorINS9_10device_ptrIiEEEEEEEEvT0_T1__param_0];
	mov.u32 	%r12, %ctaid.x;
	mul.wide.u32 	%rd1, %r12, 512;
	sub.s64 	%rd2, %rd5, %rd1;
	setp.lt.u64 	%p1, %rd2, 512;
	@%p1 bra 	$L__BB1_2;
	mov.u32 	%r18, %tid.x;
	cvta.to.global.u64 	%rd11, %rd4;
	cvt.u64.u32 	%rd12, %r18;
	add.s64 	%rd13, %rd1, %rd12;
	shl.b64 	%rd14, %rd13, 2;
	add.s64 	%rd15, %rd11, %rd14;
	ld.global.u32 	%r19, [%rd15];
	add.s32 	%r20, %r19, 1;
	st.global.u32 	[%rd15], %r20;
	ld.global.u32 	%r21, [%rd15+1024];
	add.s32 	%r22, %r21, 1;
	st.global.u32 	[%rd15+1024], %r22;
	bra.uni 	$L__BB1_6;
$L__BB1_2:
	cvta.to.global.u64 	%rd6, %rd4;
	mov.u32 	%r1, %tid.x;
	cvt.u64.u32 	%rd7, %r1;
	setp.le.u64 	%p2, %rd2, %rd7;
	add.s64 	%rd8, %rd1, %rd7;
	shl.b64 	%rd9, %rd8, 2;
	add.s64 	%rd3, %rd6, %rd9;
	@%p2 bra 	$L__BB1_4;
	ld.global.u32 	%r13, [%rd3];
	add.s32 	%r14, %r13, 1;
	st.global.u32 	[%rd3], %r14;
$L__BB1_4:
	add.s32 	%r15, %r1, 256;
	cvt.u64.u32 	%rd10, %r15;
	setp.le.u64 	%p3, %rd2, %rd10;
	@%p3 bra 	$L__BB1_6;
	ld.global.u32 	%r16, [%rd3+1024];
	add.s32 	%r17, %r16, 1;
	st.global.u32 	[%rd3+1024], %r17;
$L__BB1_6:
	ret;

}


// ===== COMPILED SASS (sm_100) =====

	.target	sm_100

	.elftype	@"ET_EXEC"


//--------------------- .note.nv.tkinfo           --------------------------
	.section	.note.nv.tkinfo,"",@"SHT_NOTE"
	.sectionflags	@"SHF_NOTE_NV_TKINFO"
	.tkinfo
        /*0018*/ 	.word	0x00000002
        /*0030*/ 	.string	""
        /*0030*/ 	.string	"ptxas"
        /*0030*/ 	.string	"Cuda compilation tools, release 13.0, V13.0.88"
        /*0030*/ 	.string	"Build cuda_13.0.r13.0/compiler.36424714_0"
        /*0030*/ 	.string	"-arch sm_100 -m 64 "



//--------------------- .note.nv.cuinfo           --------------------------
	.section	.note.nv.cuinfo,"",@"SHT_NOTE"
	.sectionflags	@"SHF_NOTE_NV_CUINFO"
        /*0018*/ 	.short	0x0002
        /*001a*/ 	.short	0x0064
        /*001c*/ 	.short	0x0082
	.zero		2


//--------------------- .nv.info                  --------------------------
	.section	.nv.info,"",@"SHT_CUDA_INFO"
	.align	4


	//----- nvinfo : EIATTR_REGCOUNT
	.align		4
        /*0000*/ 	.byte	0x04, 0x2f
        /*0002*/ 	.short	(.L_46 - .L_45)
	.align		4
.L_45:
        /*0004*/ 	.word	index@(_ZN3cub18CUB_300001_SM_10006detail11EmptyKernelIvEEvv)
        /*0008*/ 	.word	0x00000004


	//----- nvinfo : EIATTR_FRAME_SIZE
	.align		4
.L_46:
        /*000c*/ 	.byte	0x04, 0x11
        /*000e*/ 	.short	(.L_48 - .L_47)
	.align		4
.L_47:
        /*0010*/ 	.word	index@(_ZN3cub18CUB_300001_SM_10006detail11EmptyKernelIvEEvv)
        /*0014*/ 	.word	0x00000000


	//----- nvinfo : EIATTR_REGCOUNT
	.align		4
.L_48:
        /*0018*/ 	.byte	0x04, 0x2f
        /*001a*/ 	.short	(.L_50 - .L_49)
	.align		4
.L_49:
        /*001c*/ 	.word	index@(_ZN3cub18CUB_300001_SM_10006detail8for_each13static_kernelINS2_12policy_hub_t12policy_500_tEmNS2_12op_wrapper_tIm11add_functorN6thrust24THRUST_300001_SM_1000_NS6detail15normal_iteratorINS9_10device_ptrIiEEEEEEEEvT0_T1_)
        /*0020*/ 	.word	0x0000000a


	//----- nvinfo : EIATTR_FRAME_SIZE
	.align		4
.L_50:
        /*0024*/ 	.byte	0x04, 0x11
        /*0026*/ 	.short	(.L_52 - .L_51)
	.align		4
.L_51:
        /*0028*/ 	.word	index@(_ZN3cub18CUB_300001_SM_10006detail8for_each13static_kernelINS2_12policy_hub_t12policy_500_tEmNS2_12op_wrapper_tIm11add_functorN6thrust24THRUST_300001_SM_1000_NS6detail15normal_iteratorINS9_10device_ptrIiEEEEEEEEvT0_T1_)
        /*002c*/ 	.word	0x00000000


	//----- nvinfo : EIATTR_MIN_STACK_SIZE
	.align		4
.L_52:
        /*0030*/ 	.byte	0x04, 0x12
        /*0032*/ 	.short	(.L_54 - .L_53)
	.align		4
.L_53:
        /*0034*/ 	.word	index@(_ZN3cub18CUB_300001_SM_10006detail8for_each13static_kernelINS2_12policy_hub_t12policy_500_tEmNS2_12op_wrapper_tIm11add_functorN6thrust24THRUST_300001_SM_1000_NS6detail15normal_iteratorINS9_10device_ptrIiEEEEEEEEvT0_T1_)
        /*0038*/ 	.word	0x00000000


	//----- nvinfo : EIATTR_MIN_STACK_SIZE
	.align		4
.L_54:
        /*003c*/ 	.byte	0x04, 0x12
        /*003e*/ 	.short	(.L_56 - .L_55)
	.align		4
.L_55:
        /*0040*/ 	.word	index@(_ZN3cub18CUB_300001_SM_10006detail11EmptyKernelIvEEvv)
        /*0044*/ 	.word	0x00000000
.L_56:


//--------------------- .nv.compat                --------------------------
	.section	.nv.compat,"",@"SHT_CUDA_COMPAT_INFO"
	.align	4
        /*0000*/ 	.byte	0x02, 0x09, 0x00, 0x00, 0x02, 0x02, 0x01, 0x00, 0x02, 0x05, 0x05, 0x00, 0x03, 0x07, 0x01, 0x01
        /*0010*/ 	.byte	0x02, 0x03, 0x00, 0x00, 0x02, 0x06, 0x01, 0x00, 0x04, 0x0b, 0x08, 0x00, 0x09, 0x00, 0x00, 0x00
        /*0020*/ 	.byte	0x00, 0x00, 0x00, 0x00


//--------------------- .nv.info._ZN3cub18CUB_300001_SM_10006detail8for_each13static_kernelINS2_12policy_hub_t12policy_500_tEmNS2_12op_wrapper_tIm11add_functorN6thrust24THRUST_300001_SM_1000_NS6detail15normal_iteratorINS9_10device_ptrIiEEEEEEEEvT0_T1_ --------------------------
	.section	.nv.info._ZN3cub18CUB_300001_SM_10006detail8for_each13static_kernelINS2_12policy_hub_t12policy_500_tEmNS2_12op_wrapper_tIm11add_functorN6thrust24THRUST_300001_SM_1000_NS6detail15normal_iteratorINS9_10device_ptrIiEEEEEEEEvT0_T1_,"",@"SHT_CUDA_INFO"
	.sectionflags	@""
	.align	4


	//----- nvinfo : EIATTR_CUDA_API_VERSION
	.align		4
        /*0000*/ 	.byte	0x04, 0x37
        /*0002*/ 	.short	(.L_58 - .L_57)
.L_57:
        /*0004*/ 	.word	0x00000082


	//----- nvinfo : EIATTR_KPARAM_INFO
	.align		4
.L_58:
        /*0008*/ 	.byte	0x04, 0x17
        /*000a*/ 	.short	(.L_60 - .L_59)
.L_59:
        /*000c*/ 	.word	0x00000000
        /*0010*/ 	.short	0x0001
        /*0012*/ 	.short	0x0008
        /*0014*/ 	.byte	0x00, 0xf0, 0x41, 0x00


	//----- nvinfo : EIATTR_KPARAM_INFO
	.align		4
.L_60:
        /*0018*/ 	.byte	0x04, 0x17
        /*001a*/ 	.short	(.L_62 - .L_61)
.L_61:
        /*001c*/ 	.word	0x00000000
        /*0020*/ 	.short	0x0000
        /*0022*/ 	.short	0x0000
        /*0024*/ 	.byte	0x00, 0xf0, 0x21, 0x00


	//----- nvinfo : EIATTR_SPARSE_MMA_MASK
	.align		4
.L_62:
        /*0028*/ 	.byte	0x03, 0x50
        /*002a*/ 	.short	0x0000


	//----- nvinfo : EIATTR_MAXREG_COUNT
	.align		4
        /*002c*/ 	.byte	0x03, 0x1b
        /*002e*/ 	.short	0x00ff


	//----- nvinfo : EIATTR_MERCURY_ISA_VERSION
	.align		4
        /*0030*/ 	.byte	0x03, 0x5f
        /*0032*/ 	.short	0x0101


	//----- nvinfo : EIATTR_VRC_CTA_INIT_COUNT
	.align		4
        /*0034*/ 	.byte	0x02, 0x4a
	.zero		1
	.zero		1


	//----- nvinfo : EIATTR_EXIT_INSTR_OFFSETS
	.align		4
        /*0038*/ 	.byte	0x04, 0x1c
        /*003a*/ 	.short	(.L_64 - .L_63)


	//   ....[0]....
.L_63:
        /*003c*/ 	.word	0x00000160


	//   ....[1]....
        /*0040*/ 	.word	0x000002a0


	//   ....[2]....
        /*0044*/ 	.word	0x000002e0


	//----- nvinfo : EIATTR_MAX_THREADS
	.align		4
.L_64:
        /*0048*/ 	.byte	0x04, 0x05
        /*004a*/ 	.short	(.L_66 - .L_65)
.L_65:
        /*004c*/ 	.word	0x00000100
        /*0050*/ 	.word	0x00000001
        /*0054*/ 	.word	0x00000001


	//----- nvinfo : EIATTR_CRS_STACK_SIZE
	.align		4
.L_66:
        /*0058*/ 	.byte	0x04, 0x1e
        /*005a*/ 	.short	(.L_68 - .L_67)
.L_67:
        /*005c*/ 	.word	0x00000000


	//----- nvinfo : EIATTR_CBANK_PARAM_SIZE
	.align		4
.L_68:
        /*0060*/ 	.byte	0x03, 0x19
        /*0062*/ 	.short	0x0018


	//----- nvinfo : EIATTR_PARAM_CBANK
	.align		4
        /*0064*/ 	.byte	0x04, 0x0a
        /*0066*/ 	.short	(.L_70 - .L_69)
	.align		4
.L_69:
        /*0068*/ 	.word	index@(.nv.constant0._ZN3cub18CUB_300001_SM_10006detail8for_each13static_kernelINS2_12policy_hub_t12policy_500_tEmNS2_12op_wrapper_tIm11add_functorN6thrust24THRUST_300001_SM_1000_NS6detail15normal_iteratorINS9_10device_ptrIiEEEEEEEEvT0_T1_)
        /*006c*/ 	.short	0x0380
        /*006e*/ 	.short	0x0018


	//----- nvinfo : EIATTR_SW_WAR
	.align		4
.L_70:
        /*0070*/ 	.byte	0x04, 0x36
        /*0072*/ 	.short	(.L_72 - .L_71)
.L_71:
        /*0074*/ 	.word	0x00000008
.L_72:


//--------------------- .nv.info._ZN3cub18CUB_300001_SM_10006detail11EmptyKernelIvEEvv --------------------------
	.section	.nv.info._ZN3cub18CUB_300001_SM_10006detail11EmptyKernelIvEEvv,"",@"SHT_CUDA_INFO"
	.sectionflags	@""
	.align	4


	//----- nvinfo : EIATTR_CUDA_API_VERSION
	.align		4
        /*0000*/ 	.byte	0x04, 0x37
        /*0002*/ 	.short	(.L_74 - .L_73)
.L_73:
        /*0004*/ 	.word	0x00000082


	//----- nvinfo : EIATTR_SPARSE_MMA_MASK
	.align		4
.L_74:
        /*0008*/ 	.byte	0x03, 0x50
        /*000a*/ 	.short	0x0000


	//----- nvinfo : EIATTR_MAXREG_COUNT
	.align		4
        /*000c*/ 	.byte	0x03, 0x1b
        /*000e*/ 	.short	0x00ff


	//----- nvinfo : EIATTR_MERCURY_ISA_VERSION
	.align		4
        /*0010*/ 	.byte	0x03, 0x5f
        /*0012*/ 	.short	0x0101


	//----- nvinfo : EIATTR_VRC_CTA_INIT_COUNT
	.align		4
        /*0014*/ 	.byte	0x02, 0x4a
	.zero		1
	.zero		1


	//----- nvinfo : EIATTR_EXIT_INSTR_OFFSETS
	.align		4
        /*0018*/ 	.byte	0x04, 0x1c
        /*001a*/ 	.short	(.L_76 - .L_75)


	//   ....[0]....
.L_75:
        /*001c*/ 	.word	0x00000010


	//----- nvinfo : EIATTR_SW_WAR
	.align		4
.L_76:
        /*0020*/ 	.byte	0x04, 0x36
        /*0022*/ 	.short	(.L_78 - .L_77)
.L_77:
        /*0024*/ 	.word	0x00000008
.L_78:


//--------------------- .nv.callgraph             --------------------------
	.section	.nv.callgraph,"",@"SHT_CUDA_CALLGRAPH"
	.align	4
	.sectionentsize	8
	.align		4
        /*0000*/ 	.word	0x00000000
	.align		4
        /*0004*/ 	.word	0xffffffff
	.align		4
        /*0008*/ 	.word	0x00000000
	.align		4
        /*000c*/ 	.word	0xfffffffe
	.align		4
        /*0010*/ 	.word	0x00000000
	.align		4
        /*0014*/ 	.word	0xfffffffd
	.align		4
        /*0018*/ 	.word	0x00000000
	.align		4
        /*001c*/ 	.word	0xfffffffc


//--------------------- .nv.constant4             --------------------------
	.section	.nv.constant4,"a",@progbits
	.align	8
	.align		8
.nv.constant4:
        /*0000*/ 	.dword	_ZN34_INTERNAL_749c7df0_4_k_cu_0da159924cuda3std3__45__cpo5beginE
	.align		8
        /*0008*/ 	.dword	_ZN34_INTERNAL_749c7df0_4_k_cu_0da159924cuda3std3__45__cpo3endE
	.align		8
        /*0010*/ 	.dword	_ZN34_INTERNAL_749c7df0_4_k_cu_0da159924cuda3std3__45__cpo6cbeginE
	.align		8
        /*0018*/ 	.dword	_ZN34_INTERNAL_749c7df0_4_k_cu_0da159924cuda3std3__45__cpo4cendE
	.align		8
        /*0020*/ 	.dword	_ZN34_INTERNAL_749c7df0_4_k_cu_0da159924cuda3std3__45__cpo6rbeginE
	.align		8
        /*0028*/ 	.dword	_ZN34_INTERNAL_749c7df0_4_k_cu_0da159924cuda3std3__45__cpo4rendE
	.align		8
        /*0030*/ 	.dword	_ZN34_INTERNAL_749c7df0_4_k_cu_0da159924cuda3std3__45__cpo7crbeginE
	.align		8
        /*0038*/ 	.dword	_ZN34_INTERNAL_749c7df0_4_k_cu_0da159924cuda3std3__45__cpo5crendE
	.align		8
        /*0040*/ 	.dword	_ZN34_INTERNAL_749c7df0_4_k_cu_0da159924cuda3std3__436_GLOBAL__N__749c7df0_4_k_cu_0da159926ignoreE
	.align		8
        /*0048*/ 	.dword	_ZN34_INTERNAL_749c7df0_4_k_cu_0da159924cuda3std3__419piecewise_constructE
	.align		8
        /*0050*/ 	.dword	_ZN34_INTERNAL_749c7df0_4_k_cu_0da159924cuda3std3__48in_placeE
	.align		8
        /*0058*/ 	.dword	_ZN34_INTERNAL_749c7df0_4_k_cu_0da159924cuda3std3__420unreachable_sentinelE
	.align		8
        /*0060*/ 	.dword	_ZN34_INTERNAL_749c7df0_4_k_cu_0da159924cuda3std3__47nulloptE
	.align		8
        /*0068*/ 	.dword	_ZN34_INTERNAL_749c7df0_4_k_cu_0da159924cuda3std3__48unexpectE
	.align		8
        /*0070*/ 	.dword	_ZN34_INTERNAL_749c7df0_4_k_cu_0da159924cuda3std6ranges3__45__cpo4swapE
	.align		8
        /*0078*/ 	.dword	_ZN34_INTERNAL_749c7df0_4_k_cu_0da159924cuda3std6ranges3__45__cpo9iter_moveE
	.align		8
        /*0080*/ 	.dword	_ZN34_INTERNAL_749c7df0_4_k_cu_0da159924cuda3std6ranges3__45__cpo5beginE
	.align		8
        /*0088*/ 	.dword	_ZN34_INTERNAL_749c7df0_4_k_cu_0da159924cuda3std6ranges3__45__cpo3endE
	.align		8
        /*0090*/ 	.dword	_ZN34_INTERNAL_749c7df0_4_k_cu_0da159924cuda3std6ranges3__45__cpo6cbeginE
	.align		8
        /*0098*/ 	.dword	_ZN34_INTERNAL_749c7df0_4_k_cu_0da159924cuda3std6ranges3__45__cpo4cendE
	.align		8
        /*00a0*/ 	.dword	_ZN34_INTERNAL_749c7df0_4_k_cu_0da159924cuda3std6ranges3__45__cpo7advanceE
	.align		8
        /*00a8*/ 	.dword	_ZN34_INTERNAL_749c7df0_4_k_cu_0da159924cuda3std6ranges3__45__cpo9iter_swapE
	.align		8
        /*00b0*/ 	.dword	_ZN34_INTERNAL_749c7df0_4_k_cu_0da159924cuda3std6ranges3__45__cpo4nextE
	.align		8
        /*00b8*/ 	.dword	_ZN34_INTERNAL_749c7df0_4_k_cu_0da159924cuda3std6ranges3__45__cpo4prevE
	.align		8
        /*00c0*/ 	.dword	_ZN34_INTERNAL_749c7df0_4_k_cu_0da159924cuda3std6ranges3__45__cpo4dataE
	.align		8
        /*00c8*/ 	.dword	_ZN34_INTERNAL_749c7df0_4_k_cu_0da159924cuda3std6ranges3__45__cpo5cdataE
	.align		8
        /*00d0*/ 	.dword	_ZN34_INTERNAL_749c7df0_4_k_cu_0da159924cuda3std6ranges3__45__cpo4sizeE
	.align		8
        /*00d8*/ 	.dword	_ZN34_INTERNAL_749c7df0_4_k_cu_0da159924cuda3std6ranges3__45__cpo5ssizeE
	.align		8
        /*00e0*/ 	.dword	_ZN34_INTERNAL_749c7df0_4_k_cu_0da159924cuda3std6ranges3__45__cpo8distanceE
	.align		8
        /*00e8*/ 	.dword	_ZN34_INTERNAL_749c7df0_4_k_cu_0da159926thrust24THRUST_300001_SM_1000_NS8cuda_cub3parE
	.align		8
        /*00f0*/ 	.dword	_ZN34_INTERNAL_749c7df0_4_k_cu_0da159926thrust24THRUST_300001_SM_1000_NS8cuda_cub10par_nosyncE
	.align		8
        /*00f8*/ 	.dword	_ZN34_INTERNAL_749c7df0_4_k_cu_0da159926thrust24THRUST_300001_SM_1000_NS6system6detail10sequential3seqE
	.align		8
        /*0100*/ 	.dword	_ZN34_INTERNAL_749c7df0_4_k_cu_0da159926thrust24THRUST_300001_SM_1000_NS6system3cpp3parE
	.align		8
        /*0108*/ 	.dword	_ZN34_INTERNAL_749c7df0_4_k_cu_0da159926thrust24THRUST_300001_SM_1000_NS12placeholders2_1E
	.align		8
        /*0110*/ 	.dword	_ZN34_INTERNAL_749c7df0_4_k_cu_0da159926thrust24THRUST_300001_SM_1000_NS12placeholders2_2E
	.align		8
        /*0118*/ 	.dword	_ZN34_INTERNAL_749c7df0_4_k_cu_0da159926thrust24THRUST_300001_SM_1000_NS12placeholders2_3E
	.align		8
        /*0120*/ 	.dword	_ZN34_INTERNAL_749c7df0_4_k_cu_0da159926thrust24THRUST_300001_SM_1000_NS12placeholders2_4E
	.align		8
        /*0128*/ 	.dword	_ZN34_INTERNAL_749c7df0_4_k_cu_0da159926thrust24THRUST_300001_SM_1000_NS12placeholders2_5E
	.align		8
        /*0130*/ 	.dword	_ZN34_INTERNAL_749c7df0_4_k_cu_0da159926thrust24THRUST_300001_SM_1000_NS12placeholders2_6E
	.align		8
        /*0138*/ 	.dword	_ZN34_INTERNAL_749c7df0_4_k_cu_0da159926thrust24THRUST_300001_SM_1000_NS12placeholders2_7E
	.align		8
        /*0140*/ 	.dword	_ZN34_INTERNAL_749c7df0_4_k_cu_0da159926thrust24THRUST_300001_SM_1000_NS12placeholders2_8E
	.align		8
        /*0148*/ 	.dword	_ZN34_INTERNAL_749c7df0_4_k_cu_0da159926thrust24THRUST_300001_SM_1000_NS12placeholders2_9E
	.align		8
        /*0150*/ 	.dword	_ZN34_INTERNAL_749c7df0_4_k_cu_0da159926thrust24THRUST_300001_SM_1000_NS12placeholders3_10E
	.align		8
        /*0158*/ 	.dword	_ZN34_INTERNAL_749c7df0_4_k_cu_0da159926thrust24THRUST_300001_SM_1000_NS3seqE
	.align		8
        /*0160*/ 	.dword	_ZN34_INTERNAL_749c7df0_4_k_cu_0da159926thrust24THRUST_300001_SM_1000_NS6deviceE


//--------------------- .text._ZN3cub18CUB_300001_SM_10006detail8for_each13static_kernelINS2_12policy_hub_t12policy_500_tEmNS2_12op_wrapper_tIm11add_functorN6thrust24THRUST_300001_SM_1000_NS6detail15normal_iteratorINS9_10device_ptrIiEEEEEEEEvT0_T1_ --------------------------
	.section	.text._ZN3cub18CUB_300001_SM_10006detail8for_each13static_kernelINS2_12policy_hub_t12policy_500_tEmNS2_12op_wrapper_tIm11add_functorN6thrust24THRUST_300001_SM_1000_NS6detail15normal_iteratorINS9_10device_ptrIiEEEEEEEEvT0_T1_,"ax",@progbits
	.align	128
        .global         _ZN3cub18CUB_300001_SM_10006detail8for_each13static_kernelINS2_12policy_hub_t12policy_500_tEmNS2_12op_wrapper_tIm11add_functorN6thrust24THRUST_300001_SM_1000_NS6detail15normal_iteratorINS9_10device_ptrIiEEEEEEEEvT0_T1_
        .type           _ZN3cub18CUB_300001_SM_10006detail8for_each13static_kernelINS2_12policy_hub_t12policy_500_tEmNS2_12op_wrapper_tIm11add_functorN6thrust24THRUST_300001_SM_1000_NS6detail15normal_iteratorINS9_10device_ptrIiEEEEEEEEvT0_T1_,@function
        .size           _ZN3cub18CUB_300001_SM_10006detail8for_each13static_kernelINS2_12policy_hub_t12policy_500_tEmNS2_12op_wrapper_tIm11add_functorN6thrust24THRUST_300001_SM_1000_NS6detail15normal_iteratorINS9_10device_ptrIiEEEEEEEEvT0_T1_,(.L_x_5 - _ZN3cub18CUB_300001_SM_10006detail8for_each13static_kernelINS2_12policy_hub_t12policy_500_tEmNS2_12op_wrapper_tIm11add_functorN6thrust24THRUST_300001_SM_1000_NS6detail15normal_iteratorINS9_10device_ptrIiEEEEEEEEvT0_T1_)
        .other          _ZN3cub18CUB_300001_SM_10006detail8for_each13static_kernelINS2_12policy_hub_t12policy_500_tEmNS2_12op_wrapper_tIm11add_functorN6thrust24THRUST_300001_SM_1000_NS6detail15normal_iteratorINS9_10device_ptrIiEEEEEEEEvT0_T1_,@"STO_CUDA_ENTRY STV_DEFAULT"
_ZN3cub18CUB_300001_SM_10006detail8for_each13static_kernelINS2_12policy_hub_t12policy_500_tEmNS2_12op_wrapper_tIm11add_functorN6thrust24THRUST_300001_SM_1000_NS6detail15normal_iteratorINS9_10device_ptrIiEEEEEEEEvT0_T1_:
.text._ZN3cub18CUB_300001_SM_10006detail8for_each13static_kernelINS2_12policy_hub_t12policy_500_tEmNS2_12op_wrapper_tIm11add_functorN6thrust24THRUST_300001_SM_1000_NS6detail15normal_iteratorINS9_10device_ptrIiEEEEEEEEvT0_T1_:
[----:B------:R-:W-:Y:S08]  /*0000*/  LDC R1, c[0x0][0x37c] ;  /* 0x0000df00ff017b82 */ /* 0x000ff00000000800 */
[----:B------:R-:W0:Y:S01]  /*0010*/  S2UR UR4, SR_CTAID.X ;  /* 0x00000000000479c3 */ /* 0x000e220000002500 */
[----:B------:R-:W1:Y:S01]  /*0020*/  LDCU.64 UR6, c[0x0][0x380] ;  /* 0x00007000ff0677ac */ /* 0x000e620008000a00 */
[----:B------:R-:W2:Y:S01]  /*0030*/  LDCU.64 UR8, c[0x0][0x358] ;  /* 0x00006b00ff0877ac */ /* 0x000ea20008000a00 */
[----:B0-----:R-:W-:-:S04]  /*0040*/  UIMAD.WIDE.U32 UR4, UR4, 0x200, URZ ;  /* 0x00000200040478a5 */ /* 0x001fc8000f8e00ff */
[----:B-1----:R-:W-:-:S04]  /*0050*/  UIADD3 UR6, UP0, UPT, -UR4, UR6, URZ ;  /* 0x0000000604067290 */ /* 0x002fc8000ff1e1ff */
[----:B------:R-:W-:Y:S02]  /*0060*/  UIADD3.X UR7, UPT, UPT, ~UR5, UR7, URZ, UP0, !UPT ;  /* 0x0000000705077290 */ /* 0x000fe400087fe5ff */
[----:B------:R-:W-:-:S04]  /*0070*/  UISETP.GE.U32.AND UP0, UPT, UR6, 0x200, UPT ;  /* 0x000002000600788c */ /* 0x000fc8000bf06070 */
[----:B------:R-:W-:-:S09]  /*0080*/  UISETP.GE.U32.AND.EX UP0, UPT, UR7, URZ, UPT, UP0 ;  /* 0x000000ff0700728c */ /* 0x000fd2000bf06100 */
[----:B--2---:R-:W-:Y:S05]  /*0090*/  BRA.U !UP0, `(.L_x_0) ;  /* 0x0000000108347547 */ /* 0x004fea000b800000 */
[----:B------:R-:W0:Y:S01]  /*00a0*/  S2R R0, SR_TID.X ;  /* 0x0000000000007919 */ /* 0x000e220000002100 */
[----:B------:R-:W1:Y:S01]  /*00b0*/  LDCU.64 UR10, c[0x0][0x388] ;  /* 0x00007100ff0a77ac */ /* 0x000e620008000a00 */
[----:B0-----:R-:W-:-:S05]  /*00c0*/  IADD3 R0, P0, PT, R0, UR4, RZ ;  /* 0x0000000400007c10 */ /* 0x001fca000ff1e0ff */
[----:B------:R-:W-:Y:S01]  /*00d0*/  IMAD.X R3, RZ, RZ, UR5, P0 ;  /* 0x00000005ff037e24 */ /* 0x000fe200080e06ff */
[----:B-1----:R-:W-:-:S04]  /*00e0*/  LEA R2, P0, R0, UR10, 0x2 ;  /* 0x0000000a00027c11 */ /* 0x002fc8000f8010ff */
[----:B------:R-:W-:-:S05]  /*00f0*/  LEA.HI.X R3, R0, UR11, R3, 0x2, P0 ;  /* 0x0000000b00037c11 */ /* 0x000fca00080f1403 */
[----:B------:R-:W2:Y:S04]  /*0100*/  LDG.E R0, desc[UR8][R2.64] ;  /* 0x0000000802007981 */ /* 0x000ea8000c1e1900 */
[----:B------:R-:W3:Y:S01]  /*0110*/  LDG.E R4, desc[UR8][R2.64+0x400] ;  /* 0x0004000802047981 */ /* 0x000ee2000c1e1900 */
[----:B--2---:R-:W-:Y:S02]  /*0120*/  VIADD R5, R0, 0x1 ;  /* 0x0000000100057836 */ /* 0x004fe40000000000 */
[----:B---3--:R-:W-:-:S03]  /*0130*/  VIADD R7, R4, 0x1 ;  /* 0x0000000104077836 */ /* 0x008fc60000000000 */
[----:B------:R-:W-:Y:S04]  /*0140*/  STG.E desc[UR8][R2.64], R5 ;  /* 0x0000000502007986 */ /* 0x000fe8000c101908 */
[----:B------:R-:W-:Y:S01]  /*0150*/  STG.E desc[UR8][R2.64+0x400], R7 ;  /* 0x0004000702007986 */ /* 0x000fe2000c101908 */
[----:B------:R-:W-:Y:S05]  /*0160*/  EXIT ;  /* 0x000000000000794d */ /* 0x000fea0003800000 */
.L_x_0:
[----:B------:R-:W0:Y:S01]  /*0170*/  S2R R0, SR_TID.X ;  /* 0x0000000000007919 */ /* 0x000e220000002100 */
[----:B------:R-:W1:Y:S01]  /*0180*/  LDCU.64 UR10, c[0x0][0x388] ;  /* 0x00007100ff0a77ac */ /* 0x000e620008000a00 */
[----:B------:R-:W-:Y:S01]  /*0190*/  IMAD.U32 R4, RZ, RZ, UR7 ;  /* 0x00000007ff047e24 */ /* 0x000fe2000f8e00ff */
[----:B------:R-:W-:Y:S01]  /*01a0*/  BSSY.RECONVERGENT B0, `(.L_x_1) ;  /* 0x000000f000007945 */ /* 0x000fe20003800200 */
[----:B------:R-:W-:Y:S01]  /*01b0*/  IMAD.U32 R5, RZ, RZ, UR7 ;  /* 0x00000007ff057e24 */ /* 0x000fe2000f8e00ff */
[C---:B0-----:R-:W-:Y:S01]  /*01c0*/  ISETP.LT.U32.AND P1, PT, R0.reuse, UR6, PT ;  /* 0x0000000600007c0c */ /* 0x041fe2000bf21070 */
[C---:B------:R-:W-:Y:S01]  /*01d0*/  VIADD R2, R0.reuse, 0x100 ;  /* 0x0000010000027836 */ /* 0x040fe20000000000 */
[----:B------:R-:W-:Y:S02]  /*01e0*/  IADD3 R0, P2, PT, R0, UR4, RZ ;  /* 0x0000000400007c10 */ /* 0x000fe4000ff5e0ff */
[----:B------:R-:W-:Y:S02]  /*01f0*/  ISETP.GT.U32.AND.EX P1, PT, R4, RZ, PT, P1 ;  /* 0x000000ff0400720c */ /* 0x000fe40003f24110 */
[----:B------:R-:W-:Y:S01]  /*0200*/  ISETP.LT.U32.AND P0, PT, R2, UR6, PT ;  /* 0x0000000602007c0c */ /* 0x000fe2000bf01070 */
[----:B------:R-:W-:Y:S01]  /*0210*/  IMAD.X R3, RZ, RZ, UR5, P2 ;  /* 0x00000005ff037e24 */ /* 0x000fe200090e06ff */
[----:B-1----:R-:W-:-:S02]  /*0220*/  LEA R2, P2, R0, UR10, 0x2 ;  /* 0x0000000a00027c11 */ /* 0x002fc4000f8410ff */
[----:B------:R-:W-:Y:S02]  /*0230*/  ISETP.GT.U32.AND.EX P0, PT, R5, RZ, PT, P0 ;  /* 0x000000ff0500720c */ /* 0x000fe40003f04100 */
[----:B------:R-:W-:-:S05]  /*0240*/  LEA.HI.X R3, R0, UR11, R3, 0x2, P2 ;  /* 0x0000000b00037c11 */ /* 0x000fca00090f1403 */
[----:B------:R-:W-:Y:S06]  /*0250*/  @!P1 BRA `(.L_x_2) ;  /* 0x00000000000c9947 */ /* 0x000fec0003800000 */
[----:B------:R-:W2:Y:S02]  /*0260*/  LDG.E R0, desc[UR8][R2.64] ;  /* 0x0000000802007981 */ /* 0x000ea4000c1e1900 */
[----:B--2---:R-:W-:-:S05]  /*0270*/  VIADD R5, R0, 0x1 ;  /* 0x0000000100057836 */ /* 0x004fca0000000000 */
[----:B------:R0:W-:Y:S02]  /*0280*/  STG.E desc[UR8][R2.64], R5 ;  /* 0x0000000502007986 */ /* 0x0001e4000c101908 */
.L_x_2:
[----:B------:R-:W-:Y:S05]  /*0290*/  BSYNC.RECONVERGENT B0 ;  /* 0x0000000000007941 */ /* 0x000fea0003800200 */
.L_x_1:
[----:B------:R-:W-:Y:S05]  /*02a0*/  @!P0 EXIT ;  /* 0x000000000000894d */ /* 0x000fea0003800000 */
[----:B------:R-:W0:Y:S02]  /*02b0*/  LDG.E R0, desc[UR8][R2.64+0x400] ;  /* 0x0004000802007981 */ /* 0x000e24000c1e1900 */
[----:B0-----:R-:W-:-:S05]  /*02c0*/  VIADD R5, R0, 0x1 ;  /* 0x0000000100057836 */ /* 0x001fca0000000000 */
[----:B------:R-:W-:Y:S01]  /*02d0*/  STG.E desc[UR8][R2.64+0x400], R5 ;  /* 0x0004000502007986 */ /* 0x000fe2000c101908 */
[----:B------:R-:W-:Y:S05]  /*02e0*/  EXIT ;  /* 0x000000000000794d */ /* 0x000fea0003800000 */
.L_x_3:
[----:B------:R-:W-:-:S00]  /*02f0*/  BRA `(.L_x_3) ;  /* 0xfffffffc00fc7947 */ /* 0x000fc0000383ffff */
[----:B------:R-:W-:-:S00]  /*0300*/  NOP ;  /* 0x0000000000007918 */ /* 0x000fc00000000000 */
[----:B------:R-:W-:-:S00]  /*0310*/  NOP ;  /* 0x0000000000007918 */ /* 0x000fc00000000000 */
[----:B------:R-:W-:-:S00]  /*0320*/  NOP ;  /* 0x0000000000007918 */ /* 0x000fc00000000000 */
[----:B------:R-:W-:-:S00]  /*0330*/  NOP ;  /* 0x0000000000007918 */ /* 0x000fc00000000000 */
[----:B------:R-:W-:-:S00]  /*0340*/  NOP ;  /* 0x0000000000007918 */ /* 0x000fc00000000000 */
[----:B------:R-:W-:-:S00]  /*0350*/  NOP ;  /* 0x0000000000007918 */ /* 0x000fc00000000000 */
[----:B------:R-:W-:-:S00]  /*0360*/  NOP ;  /* 0x0000000000007918 */ /* 0x000fc00000000000 */
[----:B------:R-:W-:-:S00]  /*0370*/  NOP ;  /* 0x0000000000007918 */ /* 0x000fc00000000000 */
.L_x_5:


//--------------------- .text._ZN3cub18CUB_300001_SM_10006detail11EmptyKernelIvEEvv --------------------------
	.section	.text._ZN3cub18CUB_300001_SM_10006detail11EmptyKernelIvEEvv,"ax",@progbits
	.align	128
        .global         _ZN3cub18CUB_300001_SM_10006detail11EmptyKernelIvEEvv
        .type           _ZN3cub18CUB_300001_SM_10006detail11EmptyKernelIvEEvv,@function
        .size           _ZN3cub18CUB_300001_SM_10006detail11EmptyKernelIvEEvv,(.L_x_6 - _ZN3cub18CUB_300001_SM_10006detail11EmptyKernelIvEEvv)
        .other          _ZN3cub18CUB_300001_SM_10006detail11EmptyKernelIvEEvv,@"STO_CUDA_ENTRY STV_DEFAULT"
_ZN3cub18CUB_300001_SM_10006detail11EmptyKernelIvEEvv:
.text._ZN3cub18CUB_300001_SM_10006detail11EmptyKernelIvEEvv:
[----:B------:R-:W-:Y:S01]  /*0000*/  LDC R1, c[0x0][0x37c] ;  /* 0x0000df00ff017b82 */ /* 0x000fe20000000800 */
[----:B------:R-:W-:Y:S05]  /*0010*/  EXIT ;  /* 0x000000000000794d */ /* 0x000fea0003800000 */
.L_x_4:
        /* <DEDUP_REMOVED lines=14> */
.L_x_6:


//--------------------- .nv.shared.reserved.0     --------------------------
	.section	.nv.shared.reserved.0,"aw",@nobits
	.weak		__nv_reservedSMEM_offset_0_alias
	.size		__nv_reservedSMEM_offset_0_alias, 0, 64
	.other		__nv_reservedSMEM_offset_0_alias,@"STO_CUDA_RESERVED_SHARED STV_DEFAULT"
__nv_reservedSMEM_offset_0_alias:
	.zero		0
	.zero		64


//--------------------- .nv.global                --------------------------
	.section	.nv.global,"aw",@nobits
.nv.global:
	.type		_ZN34_INTERNAL_749c7df0_4_k_cu_0da159926thrust24THRUST_300001_SM_1000_NS12placeholders2_8E,@object
	.size		_ZN34_INTERNAL_749c7df0_4_k_cu_0da159926thrust24THRUST_300001_SM_1000_NS12placeholders2_8E,(_ZN34_INTERNAL_749c7df0_4_k_cu_0da159924cuda3std3__436_GLOBAL__N__749c7df0_4_k_cu_0da159926ignoreE - _ZN34_INTERNAL_749c7df0_4_k_cu_0da159926thrust24THRUST_300001_SM_1000_NS12placeholders2_8E)
_ZN34_INTERNAL_749c7df0_4_k_cu_0da159926thrust24THRUST_300001_SM_1000_NS12placeholders2_8E:
	.zero		1
	.type		_ZN34_INTERNAL_749c7df0_4_k_cu_0da159924cuda3std3__436_GLOBAL__N__749c7df0_4_k_cu_0da159926ignoreE,@object
	.size		_ZN34_INTERNAL_749c7df0_4_k_cu_0da159924cuda3std3__436_GLOBAL__N__749c7df0_4_k_cu_0da159926ignoreE,(_ZN34_INTERNAL_749c7df0_4_k_cu_0da159924cuda3std6ranges3__45__cpo4dataE - _ZN34_INTERNAL_749c7df0_4_k_cu_0da159924cuda3std3__436_GLOBAL__N__749c7df0_4_k_cu_0da159926ignoreE)
_ZN34_INTERNAL_749c7df0_4_k_cu_0da159924cuda3std3__436_GLOBAL__N__749c7df0_4_k_cu_0da159926ignoreE:
	.zero		1
	.type		_ZN34_INTERNAL_749c7df0_4_k_cu_0da159924cuda3std6ranges3__45__cpo4dataE,@object
	.size		_ZN34_INTERNAL_749c7df0_4_k_cu_0da159924cuda3std6ranges3__45__cpo4dataE,(_ZN34_INTERNAL_749c7df0_4_k_cu_0da159926thrust24THRUST_300001_SM_1000_NS6system3cpp3parE - _ZN34_INTERNAL_749c7df0_4_k_cu_0da159924cuda3std6ranges3__45__cpo4dataE)
_ZN34_INTERNAL_749c7df0_4_k_cu_0da159924cuda3std6ranges3__45__cpo4dataE:
	.zero		1
	.type		_ZN34_INTERNAL_749c7df0_4_k_cu_0da159926thrust24THRUST_300001_SM_1000_NS6system3cpp3parE,@object
	.size		_ZN34_INTERNAL_749c7df0_4_k_cu_0da159926thrust24THRUST_300001_SM_1000_NS6system3cpp3parE,(_ZN34_INTERNAL_749c7df0_4_k_cu_0da159924cuda3std3__45__cpo5beginE - _ZN34_INTERNAL_749c7df0_4_k_cu_0da159926thrust24THRUST_300001_SM_1000_NS6system3cpp3parE)
_ZN34_INTERNAL_749c7df0_4_k_cu_0da159926thrust24THRUST_300001_SM_1000_NS6system3cpp3parE:
	.zero		1
	.type		_ZN34_INTERNAL_749c7df0_4_k_cu_0da159924cuda3std3__45__cpo5beginE,@object
	.size		_ZN34_INTERNAL_749c7df0_4_k_cu_0da159924cuda3std3__45__cpo5beginE,(_ZN34_INTERNAL_749c7df0_4_k_cu_0da159924cuda3std6ranges3__45__cpo5beginE - _ZN34_INTERNAL_749c7df0_4_k_cu_0da159924cuda3std3__45__cpo5beginE)
_ZN34_INTERNAL_749c7df0_4_k_cu_0da159924cuda3std3__45__cpo5beginE:
	.zero		1
	.type		_ZN34_INTERNAL_749c7df0_4_k_cu_0da159924cuda3std6ranges3__45__cpo5beginE,@object
	.size		_ZN34_INTERNAL_749c7df0_4_k_cu_0da159924cuda3std6ranges3__45__cpo5beginE,(_ZN34_INTERNAL_749c7df0_4_k_cu_0da159926thrust24THRUST_300001_SM_1000_NS6deviceE - _ZN34_INTERNAL_749c7df0_4_k_cu_0da159924cuda3std6ranges3__45__cpo5beginE)
_ZN34_INTERNAL_749c7df0_4_k_cu_0da159924cuda3std6ranges3__45__cpo5beginE:
	.zero		1
	.type		_ZN34_INTERNAL_749c7df0_4_k_cu_0da159926thrust24THRUST_300001_SM_1000_NS6deviceE,@object
	.size		_ZN34_INTERNAL_749c7df0_4_k_cu_0da159926thrust24THRUST_300001_SM_1000_NS6deviceE,(_ZN34_INTERNAL_749c7df0_4_k_cu_0da159924cuda3std3__47nulloptE - _ZN34_INTERNAL_749c7df0_4_k_cu_0da159926thrust24THRUST_300001_SM_1000_NS6deviceE)
_ZN34_INTERNAL_749c7df0_4_k_cu_0da159926thrust24THRUST_300001_SM_1000_NS6deviceE:
	.zero		1
	.type		_ZN34_INTERNAL_749c7df0_4_k_cu_0da159924cuda3std3__47nulloptE,@object
	.size		_ZN34_INTERNAL_749c7df0_4_k_cu_0da159924cuda3std3__47nulloptE,(_ZN34_INTERNAL_749c7df0_4_k_cu_0da159924cuda3std6ranges3__45__cpo8distanceE - _ZN34_INTERNAL_749c7df0_4_k_cu_0da159924cuda3std3__47nulloptE)
_ZN34_INTERNAL_749c7df0_4_k_cu_0da159924cuda3std3__47nulloptE:
	.zero		1
	.type		_ZN34_INTERNAL_749c7df0_4_k_cu_0da159924cuda3std6ranges3__45__cpo8distanceE,@object
	.size		_ZN34_INTERNAL_749c7df0_4_k_cu_0da159924cuda3std6ranges3__45__cpo8distanceE,(_ZN34_INTERNAL_749c7df0_4_k_cu_0da159926thrust24THRUST_300001_SM_1000_NS12placeholders2_4E - _ZN34_INTERNAL_749c7df0_4_k_cu_0da159924cuda3std6ranges3__45__cpo8distanceE)
_ZN34_INTERNAL_749c7df0_4_k_cu_0da159924cuda3std6ranges3__45__cpo8distanceE:
	.zero		1
	.type		_ZN34_INTERNAL_749c7df0_4_k_cu_0da159926thrust24THRUST_300001_SM_1000_NS12placeholders2_4E,@object
	.size		_ZN34_INTERNAL_749c7df0_4_k_cu_0da159926thrust24THRUST_300001_SM_1000_NS12placeholders2_4E,(_ZN34_INTERNAL_749c7df0_4_k_cu_0da159924cuda3std3__45__cpo6rbeginE - _ZN34_INTERNAL_749c7df0_4_k_cu_0da159926thrust24THRUST_300001_SM_1000_NS12placeholders2_4E)
_ZN34_INTERNAL_749c7df0_4_k_cu_0da159926thrust24THRUST_300001_SM_1000_NS12placeholders2_4E:
	.zero		1
	.type		_ZN34_INTERNAL_749c7df0_4_k_cu_0da159924cuda3std3__45__cpo6rbeginE,@object
	.size		_ZN34_INTERNAL_749c7df0_4_k_cu_0da159924cuda3std3__45__cpo6rbeginE,(_ZN34_INTERNAL_749c7df0_4_k_cu_0da159924cuda3std6ranges3__45__cpo7advanceE - _ZN34_INTERNAL_749c7df0_4_k_cu_0da159924cuda3std3__45__cpo6rbeginE)
_ZN34_INTERNAL_749c7df0_4_k_cu_0da159924cuda3std3__45__cpo6rbeginE:
	.zero		1
	.type		_ZN34_INTERNAL_749c7df0_4_k_cu_0da159924cuda3std6ranges3__45__cpo7advanceE,@object
	.size		_ZN34_INTERNAL_749c7df0_4_k_cu_0da159924cuda3std6ranges3__45__cpo7advanceE,(_ZN34_INTERNAL_749c7df0_4_k_cu_0da159926thrust24THRUST_300001_SM_1000_NS12placeholders3_10E - _ZN34_INTERNAL_749c7df0_4_k_cu_0da159924cuda3std6ranges3__45__cpo7advanceE)
_ZN34_INTERNAL_749c7df0_4_k_cu_0da159924cuda3std6ranges3__45__cpo7advanceE:
	.zero		1
	.type		_ZN34_INTERNAL_749c7df0_4_k_cu_0da159926thrust24THRUST_300001_SM_1000_NS12placeholders3_10E,@object
	.size		_ZN34_INTERNAL_749c7df0_4_k_cu_0da159926thrust24THRUST_300001_SM_1000_NS12placeholders3_10E,(_ZN34_INTERNAL_749c7df0_4_k_cu_0da159924cuda3std3__48in_placeE - _ZN34_INTERNAL_749c7df0_4_k_cu_0da159926thrust24THRUST_300001_SM_1000_NS12placeholders3_10E)
_ZN34_INTERNAL_749c7df0_4_k_cu_0da159926thrust24THRUST_300001_SM_1000_NS12placeholders3_10E:
	.zero		1
	.type		_ZN34_INTERNAL_749c7df0_4_k_cu_0da159924cuda3std3__48in_placeE,@object
	.size		_ZN34_INTERNAL_749c7df0_4_k_cu_0da159924cuda3std3__48in_placeE,(_ZN34_INTERNAL_749c7df0_4_k_cu_0da159924cuda3std6ranges3__45__cpo4sizeE - _ZN34_INTERNAL_749c7df0_4_k_cu_0da159924cuda3std3__48in_placeE)
_ZN34_INTERNAL_749c7df0_4_k_cu_0da159924cuda3std3__48in_placeE:
	.zero		1
	.type		_ZN34_INTERNAL_749c7df0_4_k_cu_0da159924cuda3std6ranges3__45__cpo4sizeE,@object
	.size		_ZN34_INTERNAL_749c7df0_4_k_cu_0da159924cuda3std6ranges3__45__cpo4sizeE,(_ZN34_INTERNAL_749c7df0_4_k_cu_0da159926thrust24THRUST_300001_SM_1000_NS12placeholders2_2E - _ZN34_INTERNAL_749c7df0_4_k_cu_0da159924cuda3std6ranges3__45__cpo4sizeE)
_ZN34_INTERNAL_749c7df0_4_k_cu_0da159924cuda3std6ranges3__45__cpo4sizeE:
	.zero		1
	.type		_ZN34_INTERNAL_749c7df0_4_k_cu_0da159926thrust24THRUST_300001_SM_1000_NS12placeholders2_2E,@object
	.size		_ZN34_INTERNAL_749c7df0_4_k_cu_0da159926thrust24THRUST_300001_SM_1000_NS12placeholders2_2E,(_ZN34_INTERNAL_749c7df0_4_k_cu_0da159924cuda3std3__45__cpo6cbeginE - _ZN34_INTERNAL_749c7df0_4_k_cu_0da159926thrust24THRUST_300001_SM_1000_NS12placeholders2_2E)
_ZN34_INTERNAL_749c7df0_4_k_cu_0da159926thrust24THRUST_300001_SM_1000_NS12placeholders2_2E:
	.zero		1
	.type		_ZN34_INTERNAL_749c7df0_4_k_cu_0da159924cuda3std3__45__cpo6cbeginE,@object
	.size		_ZN34_INTERNAL_749c7df0_4_k_cu_0da159924cuda3std3__45__cpo6cbeginE,(_ZN34_INTERNAL_749c7df0_4_k_cu_0da159924cuda3std6ranges3__45__cpo6cbeginE - _ZN34_INTERNAL_749c7df0_4_k_cu_0da159924cuda3std3__45__cpo6cbeginE)
_ZN34_INTERNAL_749c7df0_4_k_cu_0da159924cuda3std3__45__cpo6cbeginE:
	.zero		1
	.type		_ZN34_INTERNAL_749c7df0_4_k_cu_0da159924cuda3std6ranges3__45__cpo6cbeginE,@object
	.size		_ZN34_INTERNAL_749c7df0_4_k_cu_0da159924cuda3std6ranges3__45__cpo6cbeginE,(_ZN34_INTERNAL_749c7df0_4_k_cu_0da159926thrust24THRUST_300001_SM_1000_NS12placeholders2_6E - _ZN34_INTERNAL_749c7df0_4_k_cu_0da159924cuda3std6ranges3__45__cpo6cbeginE)
_ZN34_INTERNAL_749c7df0_4_k_cu_0da159924cuda3std6ranges3__45__cpo6cbeginE:
	.zero		1
	.type		_ZN34_INTERNAL_749c7df0_4_k_cu_0da159926thrust24THRUST_300001_SM_1000_NS12placeholders2_6E,@object
	.size		_ZN34_INTERNAL_749c7df0_4_k_cu_0da159926thrust24THRUST_300001_SM_1000_NS12placeholders2_6E,(_ZN34_INTERNAL_749c7df0_4_k_cu_0da159924cuda3std3__45__cpo7crbeginE - _ZN34_INTERNAL_749c7df0_4_k_cu_0da159926thrust24THRUST_300001_SM_1000_NS12placeholders2_6E)
_ZN34_INTERNAL_749c7df0_4_k_cu_0da159926thrust24THRUST_300001_SM_1000_NS12placeholders2_6E:
	.zero		1
	.type		_ZN34_INTERNAL_749c7df0_4_k_cu_0da159924cuda3std3__45__cpo7crbeginE,@object
	.size		_ZN34_INTERNAL_749c7df0_4_k_cu_0da159924cuda3std3__45__cpo7crbeginE,(_ZN34_INTERNAL_749c7df0_4_k_cu_0da159924cuda3std6ranges3__45__cpo4nextE - _ZN34_INTERNAL_749c7df0_4_k_cu_0da159924cuda3std3__45__cpo7crbeginE)
_ZN34_INTERNAL_749c7df0_4_k_cu_0da159924cuda3std3__45__cpo7crbeginE:
	.zero		1
	.type		_ZN34_INTERNAL_749c7df0_4_k_cu_0da159924cuda3std6ranges3__45__cpo4nextE,@object
	.size		_ZN34_INTERNAL_749c7df0_4_k_cu_0da159924cuda3std6ranges3__45__cpo4nextE,(_ZN34_INTERNAL_749c7df0_4_k_cu_0da159924cuda3std6ranges3__45__cpo4swapE - _ZN34_INTERNAL_749c7df0_4_k_cu_0da159924cuda3std6ranges3__45__cpo4nextE)
_ZN34_INTERNAL_749c7df0_4_k_cu_0da159924cuda3std6ranges3__45__cpo4nextE:
	.zero		1
	.type		_ZN34_INTERNAL_749c7df0_4_k_cu_0da159924cuda3std6ranges3__45__cpo4swapE,@object
	.size		_ZN34_INTERNAL_749c7df0_4_k_cu_0da159924cuda3std6ranges3__45__cpo4swapE,(_ZN34_INTERNAL_749c7df0_4_k_cu_0da159926thrust24THRUST_300001_SM_1000_NS8cuda_cub10par_nosyncE - _ZN34_INTERNAL_749c7df0_4_k_cu_0da159924cuda3std6ranges3__45__cpo4swapE)
_ZN34_INTERNAL_749c7df0_4_k_cu_0da159924cuda3std6ranges3__45__cpo4swapE:
	.zero		1
	.type		_ZN34_INTERNAL_749c7df0_4_k_cu_0da159926thrust24THRUST_300001_SM_1000_NS8cuda_cub10par_nosyncE,@object
	.size		_ZN34_INTERNAL_749c7df0_4_k_cu_0da159926thrust24THRUST_300001_SM_1000_NS8cuda_cub10par_nosyncE,(_ZN34_INTERNAL_749c7df0_4_k_cu_0da159926thrust24THRUST_300001_SM_1000_NS3seqE - _ZN34_INTERNAL_749c7df0_4_k_cu_0da159926thrust24THRUST_300001_SM_1000_NS8cuda_cub10par_nosyncE)
_ZN34_INTERNAL_749c7df0_4_k_cu_0da159926thrust24THRUST_300001_SM_1000_NS8cuda_cub10par_nosyncE:
	.zero		1
	.type		_ZN34_INTERNAL_749c7df0_4_k_cu_0da159926thrust24THRUST_300001_SM_1000_NS3seqE,@object
	.size		_ZN34_INTERNAL_749c7df0_4_k_cu_0da159926thrust24THRUST_300001_SM_1000_NS3seqE,(_ZN34_INTERNAL_749c7df0_4_k_cu_0da159924cuda3std3__420unreachable_sentinelE - _ZN34_INTERNAL_749c7df0_4_k_cu_0da159926thrust24THRUST_300001_SM_1000_NS3seqE)
_ZN34_INTERNAL_749c7df0_4_k_cu_0da159926thrust24THRUST_300001_SM_1000_NS3seqE:
	.zero		1
	.type		_ZN34_INTERNAL_749c7df0_4_k_cu_0da159924cuda3std3__420unreachable_sentinelE,@object
	.size		_ZN34_INTERNAL_749c7df0_4_k_cu_0da159924cuda3std3__420unreachable_sentinelE,(_ZN34_INTERNAL_749c7df0_4_k_cu_0da159924cuda3std6ranges3__45__cpo5ssizeE - _ZN34_INTERNAL_749c7df0_4_k_cu_0da159924cuda3std3__420unreachable_sentinelE)
_ZN34_INTERNAL_749c7df0_4_k_cu_0da159924cuda3std3__420unreachable_sentinelE:
	.zero		1
	.type		_ZN34_INTERNAL_749c7df0_4_k_cu_0da159924cuda3std6ranges3__45__cpo5ssizeE,@object
	.size		_ZN34_INTERNAL_749c7df0_4_k_cu_0da159924cuda3std6ranges3__45__cpo5ssizeE,(_ZN34_INTERNAL_749c7df0_4_k_cu_0da159926thrust24THRUST_300001_SM_1000_NS12placeholders2_3E - _ZN34_INTERNAL_749c7df0_4_k_cu_0da159924cuda3std6ranges3__45__cpo5ssizeE)
_ZN34_INTERNAL_749c7df0_4_k_cu_0da159924cuda3std6ranges3__45__cpo5ssizeE:
	.zero		1
	.type		_ZN34_INTERNAL_749c7df0_4_k_cu_0da159926thrust24THRUST_300001_SM_1000_NS12placeholders2_3E,@object
	.size		_ZN34_INTERNAL_749c7df0_4_k_cu_0da159926thrust24THRUST_300001_SM_1000_NS12placeholders2_3E,(_ZN34_INTERNAL_749c7df0_4_k_cu_0da159924cuda3std3__45__cpo4cendE - _ZN34_INTERNAL_749c7df0_4_k_cu_0da159926thrust24THRUST_300001_SM_1000_NS12placeholders2_3E)
_ZN34_INTERNAL_749c7df0_4_k_cu_0da159926thrust24THRUST_300001_SM_1000_NS12placeholders2_3E:
	.zero		1
	.type		_ZN34_INTERNAL_749c7df0_4_k_cu_0da159924cuda3std3__45__cpo4cendE,@object
	.size		_ZN34_INTERNAL_749c7df0_4_k_cu_0da159924cuda3std3__45__cpo4cendE,(_ZN34_INTERNAL_749c7df0_4_k_cu_0da159924cuda3std6ranges3__45__cpo4cendE - _ZN34_INTERNAL_749c7df0_4_k_cu_0da159924cuda3std3__45__cpo4cendE)
_ZN34_INTERNAL_749c7df0_4_k_cu_0da159924cuda3std3__45__cpo4cendE:
	.zero		1
	.type		_ZN34_INTERNAL_749c7df0_4_k_cu_0da159924cuda3std6ranges3__45__cpo4cendE,@object
	.size		_ZN34_INTERNAL_749c7df0_4_k_cu_0da159924cuda3std6ranges3__45__cpo4cendE,(_ZN34_INTERNAL_749c7df0_4_k_cu_0da159926thrust24THRUST_300001_SM_1000_NS12placeholders2_7E - _ZN34_INTERNAL_749c7df0_4_k_cu_0da159924cuda3std6ranges3__45__cpo4cendE)
_ZN34_INTERNAL_749c7df0_4_k_cu_0da159924cuda3std6ranges3__45__cpo4cendE:
	.zero		1
	.type		_ZN34_INTERNAL_749c7df0_4_k_cu_0da159926thrust24THRUST_300001_SM_1000_NS12placeholders2_7E,@object
	.size		_ZN34_INTERNAL_749c7df0_4_k_cu_0da159926thrust24THRUST_300001_SM_1000_NS12placeholders2_7E,(_ZN34_INTERNAL_749c7df0_4_k_cu_0da159924cuda3std3__45__cpo5crendE - _ZN34_INTERNAL_749c7df0_4_k_cu_0da159926thrust24THRUST_300001_SM_1000_NS12placeholders2_7E)
_ZN34_INTERNAL_749c7df0_4_k_cu_0da159926thrust24THRUST_300001_SM_1000_NS12placeholders2_7E:
	.zero		1
	.type		_ZN34_INTERNAL_749c7df0_4_k_cu_0da159924cuda3std3__45__cpo5crendE,@object
	.size		_ZN34_INTERNAL_749c7df0_4_k_cu_0da159924cuda3std3__45__cpo5crendE,(_ZN34_INTERNAL_749c7df0_4_k_cu_0da159924cuda3std6ranges3__45__cpo4prevE - _ZN34_INTERNAL_749c7df0_4_k_cu_0da159924cuda3std3__45__cpo5crendE)
_ZN34_INTERNAL_749c7df0_4_k_cu_0da159924cuda3std3__45__cpo5crendE:
	.zero		1
	.type		_ZN34_INTERNAL_749c7df0_4_k_cu_0da159924cuda3std6ranges3__45__cpo4prevE,@object
	.size		_ZN34_INTERNAL_749c7df0_4_k_cu_0da159924cuda3std6ranges3__45__cpo4prevE,(_ZN34_INTERNAL_749c7df0_4_k_cu_0da159924cuda3std6ranges3__45__cpo9iter_moveE - _ZN34_INTERNAL_749c7df0_4_k_cu_0da159924cuda3std6ranges3__45__cpo4prevE)
_ZN34_INTERNAL_749c7df0_4_k_cu_0da159924cuda3std6ranges3__45__cpo4prevE:
	.zero		1
	.type		_ZN34_INTERNAL_749c7df0_4_k_cu_0da159924cuda3std6ranges3__45__cpo9iter_moveE,@object
	.size		_ZN34_INTERNAL_749c7df0_4_k_cu_0da159924cuda3std6ranges3__45__cpo9iter_moveE,(_ZN34_INTERNAL_749c7df0_4_k_cu_0da159926thrust24THRUST_300001_SM_1000_NS6system6detail10sequential3seqE - _ZN34_INTERNAL_749c7df0_4_k_cu_0da159924cuda3std6ranges3__45__cpo9iter_moveE)
_ZN34_INTERNAL_749c7df0_4_k_cu_0da159924cuda3std6ranges3__45__cpo9iter_moveE:
	.zero		1
	.type		_ZN34_INTERNAL_749c7df0_4_k_cu_0da159926thrust24THRUST_300001_SM_1000_NS6system6detail10sequential3seqE,@object
	.size		_ZN34_INTERNAL_749c7df0_4_k_cu_0da159926thrust24THRUST_300001_SM_1000_NS6system6detail10sequential3seqE,(_ZN34_INTERNAL_749c7df0_4_k_cu_0da159926thrust24THRUST_300001_SM_1000_NS12placeholders2_9E - _ZN34_INTERNAL_749c7df0_4_k_cu_0da159926thrust24THRUST_300001_SM_1000_NS6system6detail10sequential3seqE)
_ZN34_INTERNAL_749c7df0_4_k_cu_0da159926thrust24THRUST_300001_SM_1000_NS6system6detail10sequential3seqE:
	.zero		1
	.type		_ZN34_INTERNAL_749c7df0_4_k_cu_0da159926thrust24THRUST_300001_SM_1000_NS12placeholders2_9E,@object
	.size		_ZN34_INTERNAL_749c7df0_4_k_cu_0da159926thrust24THRUST_300001_SM_1000_NS12placeholders2_9E,(_ZN34_INTERNAL_749c7df0_4_k_cu_0da159924cuda3std3__419piecewise_constructE - _ZN34_INTERNAL_749c7df0_4_k_cu_0da159926thrust24THRUST_300001_SM_1000_NS12placeholders2_9E)
_ZN34_INTERNAL_749c7df0_4_k_cu_0da159926thrust24THRUST_300001_SM_1000_NS12placeholders2_9E:
	.zero		1
	.type		_ZN34_INTERNAL_749c7df0_4_k_cu_0da159924cuda3std3__419piecewise_constructE,@object
	.size		_ZN34_INTERNAL_749c7df0_4_k_cu_0da159924cuda3std3__419piecewise_constructE,(_ZN34_INTERNAL_749c7df0_4_k_cu_0da159924cuda3std6ranges3__45__cpo5cdataE - _ZN34_INTERNAL_749c7df0_4_k_cu_0da159924cuda3std3__419piecewise_constructE)
_ZN34_INTERNAL_749c7df0_4_k_cu_0da159924cuda3std3__419piecewise_constructE:
	.zero		1
	.type		_ZN34_INTERNAL_749c7df0_4_k_cu_0da159924cuda3std6ranges3__45__cpo5cdataE,@object
	.size		_ZN34_INTERNAL_749c7df0_4_k_cu_0da159924cuda3std6ranges3__45__cpo5cdataE,(_ZN34_INTERNAL_749c7df0_4_k_cu_0da159926thrust24THRUST_300001_SM_1000_NS12placeholders2_1E - _ZN34_INTERNAL_749c7df0_4_k_cu_0da159924cuda3std6ranges3__45__cpo5cdataE)
_ZN34_INTERNAL_749c7df0_4_k_cu_0da159924cuda3std6ranges3__45__cpo5cdataE:
	.zero		1
	.type		_ZN34_INTERNAL_749c7df0_4_k_cu_0da159926thrust24THRUST_300001_SM_1000_NS12placeholders2_1E,@object
	.size		_ZN34_INTERNAL_749c7df0_4_k_cu_0da159926thrust24THRUST_300001_SM_1000_NS12placeholders2_1E,(_ZN34_INTERNAL_749c7df0_4_k_cu_0da159924cuda3std3__45__cpo3endE - _ZN34_INTERNAL_749c7df0_4_k_cu_0da159926thrust24THRUST_300001_SM_1000_NS12placeholders2_1E)
_ZN34_INTERNAL_749c7df0_4_k_cu_0da159926thrust24THRUST_300001_SM_1000_NS12placeholders2_1E:
	.zero		1
	.type		_ZN34_INTERNAL_749c7df0_4_k_cu_0da159924cuda3std3__45__cpo3endE,@object
	.size		_ZN34_INTERNAL_749c7df0_4_k_cu_0da159924cuda3std3__45__cpo3endE,(_ZN34_INTERNAL_749c7df0_4_k_cu_0da159924cuda3std6ranges3__45__cpo3endE - _ZN34_INTERNAL_749c7df0_4_k_cu_0da159924cuda3std3__45__cpo3endE)
_ZN34_INTERNAL_749c7df0_4_k_cu_0da159924cuda3std3__45__cpo3endE:
	.zero		1
	.type		_ZN34_INTERNAL_749c7df0_4_k_cu_0da159924cuda3std6ranges3__45__cpo3endE,@object
	.size		_ZN34_INTERNAL_749c7df0_4_k_cu_0da159924cuda3std6ranges3__45__cpo3endE,(_ZN34_INTERNAL_749c7df0_4_k_cu_0da159926thrust24THRUST_300001_SM_1000_NS12placeholders2_5E - _ZN34_INTERNAL_749c7df0_4_k_cu_0da159924cuda3std6ranges3__45__cpo3endE)
_ZN34_INTERNAL_749c7df0_4_k_cu_0da159924cuda3std6ranges3__45__cpo3endE:
	.zero		1
	.type		_ZN34_INTERNAL_749c7df0_4_k_cu_0da159926thrust24THRUST_300001_SM_1000_NS12placeholders2_5E,@object
	.size		_ZN34_INTERNAL_749c7df0_4_k_cu_0da159926thrust24THRUST_300001_SM_1000_NS12placeholders2_5E,(_ZN34_INTERNAL_749c7df0_4_k_cu_0da159924cuda3std3__45__cpo4rendE - _ZN34_INTERNAL_749c7df0_4_k_cu_0da159926thrust24THRUST_300001_SM_1000_NS12placeholders2_5E)
_ZN34_INTERNAL_749c7df0_4_k_cu_0da159926thrust24THRUST_300001_SM_1000_NS12placeholders2_5E:
	.zero		1
	.type		_ZN34_INTERNAL_749c7df0_4_k_cu_0da159924cuda3std3__45__cpo4rendE,@object
	.size		_ZN34_INTERNAL_749c7df0_4_k_cu_0da159924cuda3std3__45__cpo4rendE,(_ZN34_INTERNAL_749c7df0_4_k_cu_0da159924cuda3std6ranges3__45__cpo9iter_swapE - _ZN34_INTERNAL_749c7df0_4_k_cu_0da159924cuda3std3__45__cpo4rendE)
_ZN34_INTERNAL_749c7df0_4_k_cu_0da159924cuda3std3__45__cpo4rendE:
	.zero		1
	.type		_ZN34_INTERNAL_749c7df0_4_k_cu_0da159924cuda3std6ranges3__45__cpo9iter_swapE,@object
	.size		_ZN34_INTERNAL_749c7df0_4_k_cu_0da159924cuda3std6ranges3__45__cpo9iter_swapE,(_ZN34_INTERNAL_749c7df0_4_k_cu_0da159924cuda3std3__48unexpectE - _ZN34_INTERNAL_749c7df0_4_k_cu_0da159924cuda3std6ranges3__45__cpo9iter_swapE)
_ZN34_INTERNAL_749c7df0_4_k_cu_0da159924cuda3std6ranges3__45__cpo9iter_swapE:
	.zero		1
	.type		_ZN34_INTERNAL_749c7df0_4_k_cu_0da159924cuda3std3__48unexpectE,@object
	.size		_ZN34_INTERNAL_749c7df0_4_k_cu_0da159924cuda3std3__48unexpectE,(_ZN34_INTERNAL_749c7df0_4_k_cu_0da159926thrust24THRUST_300001_SM_1000_NS8cuda_cub3parE - _ZN34_INTERNAL_749c7df0_4_k_cu_0da159924cuda3std3__48unexpectE)
_ZN34_INTERNAL_749c7df0_4_k_cu_0da159924cuda3std3__48unexpectE:
	.zero		1
	.type		_ZN34_INTERNAL_749c7df0_4_k_cu_0da159926thrust24THRUST_300001_SM_1000_NS8cuda_cub3parE,@object
	.size		_ZN34_INTERNAL_749c7df0_4_k_cu_0da159926thrust24THRUST_300001_SM_1000_NS8cuda_cub3parE,(.L_29 - _ZN34_INTERNAL_749c7df0_4_k_cu_0da159926thrust24THRUST_300001_SM_1000_NS8cuda_cub3parE)
_ZN34_INTERNAL_749c7df0_4_k_cu_0da159926thrust24THRUST_300001_SM_1000_NS8cuda_cub3parE:
	.zero		1
.L_29:


//--------------------- .nv.constant0._ZN3cub18CUB_300001_SM_10006detail8for_each13static_kernelINS2_12policy_hub_t12policy_500_tEmNS2_12op_wrapper_tIm11add_functorN6thrust24THRUST_300001_SM_1000_NS6detail15normal_iteratorINS9_10device_ptrIiEEEEEEEEvT0_T1_ --------------------------
	.section	.nv.constant0._ZN3cub18CUB_300001_SM_10006detail8for_each13static_kernelINS2_12policy_hub_t12policy_500_tEmNS2_12op_wrapper_tIm11add_functorN6thrust24THRUST_300001_SM_1000_NS6detail15normal_iteratorINS9_10device_ptrIiEEEEEEEEvT0_T1_,"a",@progbits
	.sectionflags	@""
	.align	4
.nv.constant0._ZN3cub18CUB_300001_SM_10006detail8for_each13static_kernelINS2_12policy_hub_t12policy_500_tEmNS2_12op_wrapper_tIm11add_functorN6thrust24THRUST_300001_SM_1000_NS6detail15normal_iteratorINS9_10device_ptrIiEEEEEEEEvT0_T1_:
	.zero		920


//--------------------- .nv.constant0._ZN3cub18CUB_300001_SM_10006detail11EmptyKernelIvEEvv --------------------------
	.section	.nv.constant0._ZN3cub18CUB_300001_SM_10006detail11EmptyKernelIvEEvv,"a",@progbits
	.sectionflags	@""
	.align	4
.nv.constant0._ZN3cub18CUB_300001_SM_10006detail11EmptyKernelIvEEvv:
	.zero		896


//--------------------- SYMBOLS --------------------------

	.type		.nv.reservedSmem.offset0,@object
	.size		.nv.reservedSmem.offset0,0x4
